	.headerflags	@"EF_CUDA_TEXMODE_UNIFIED EF_CUDA_64BIT_ADDRESS EF_CUDA_ACCELERATORS EF_CUDA_SM90 EF_CUDA_VIRTUAL_SM(EF_CUDA_SM90)"
	.elftype	@"ET_EXEC"


//--------------------- .nv.info                  --------------------------
	.section	.nv.info,"",@"SHT_CUDA_INFO"
	.align	4


	//----- nvinfo : EIATTR_REGCOUNT
	.align		4
        /*0000*/ 	.byte	0x04, 0x2f
        /*0002*/ 	.short	(.L_3 - .L_2)
	.align		4
.L_2:
        /*0004*/ 	.word	index@(triton_poi_fused__native_batch_norm_legit_no_training_4)
        /*0008*/ 	.word	0x00000012


	//----- nvinfo : EIATTR_MIN_STACK_SIZE
	.align		4
.L_3:
        /*000c*/ 	.byte	0x04, 0x12
        /*000e*/ 	.short	(.L_5 - .L_4)
	.align		4
.L_4:
        /*0010*/ 	.word	index@(triton_poi_fused__native_batch_norm_legit_no_training_4)
        /*0014*/ 	.word	0x00000000


	//----- nvinfo : EIATTR_FRAME_SIZE
	.align		4
.L_5:
        /*0018*/ 	.byte	0x04, 0x11
        /*001a*/ 	.short	(.L_7 - .L_6)
	.align		4
.L_6:
        /*001c*/ 	.word	index@(triton_poi_fused__native_batch_norm_legit_no_training_4)
        /*0020*/ 	.word	0x00000000


	//----- nvinfo : EIATTR_MIN_STACK_SIZE
	.align		4
.L_7:
        /*0024*/ 	.byte	0x04, 0x12
        /*0026*/ 	.short	(.L_9 - .L_8)
	.align		4
.L_8:
        /*0028*/ 	.word	index@(triton_poi_fused__native_batch_norm_legit_no_training_4)
        /*002c*/ 	.word	0x00000000
.L_9:


//--------------------- .nv.info.triton_poi_fused__native_batch_norm_legit_no_training_4 --------------------------
	.section	.nv.info.triton_poi_fused__native_batch_norm_legit_no_training_4,"",@"SHT_CUDA_INFO"
	.sectionflags	@""
	.align	4


	//----- nvinfo : EIATTR_CUDA_API_VERSION
	.align		4
        /*0000*/ 	.byte	0x04, 0x37
        /*0002*/ 	.short	(.L_11 - .L_10)
.L_10:
        /*0004*/ 	.word	0x0000007c


	//----- nvinfo : EIATTR_KPARAM_INFO
	.align		4
.L_11:
        /*0008*/ 	.byte	0x04, 0x17
        /*000a*/ 	.short	(.L_13 - .L_12)
.L_12:
        /*000c*/ 	.word	0x00000000
        /*0010*/ 	.short	0x0006
        /*0012*/ 	.short	0x0030
        /*0014*/ 	.byte	0x00, 0xf0, 0x11, 0x00


	//----- nvinfo : EIATTR_KPARAM_INFO
	.align		4
.L_13:
        /*0018*/ 	.byte	0x04, 0x17
        /*001a*/ 	.short	(.L_15 - .L_14)
.L_14:
        /*001c*/ 	.word	0x00000000
        /*0020*/ 	.short	0x0005
        /*0022*/ 	.short	0x0028
        /*0024*/ 	.byte	0x00, 0xf4, 0x21, 0x00


	//----- nvinfo : EIATTR_KPARAM_INFO
	.align		4
.L_15:
        /*0028*/ 	.byte	0x04, 0x17
        /*002a*/ 	.short	(.L_17 - .L_16)
.L_16:
        /*002c*/ 	.word	0x00000000
        /*0030*/ 	.short	0x0004
        /*0032*/ 	.short	0x0020
        /*0034*/ 	.byte	0x00, 0xf4, 0x21, 0x00


	//----- nvinfo : EIATTR_KPARAM_INFO
	.align		4
.L_17:
        /*0038*/ 	.byte	0x04, 0x17
        /*003a*/ 	.short	(.L_19 - .L_18)
.L_18:
        /*003c*/ 	.word	0x00000000
        /*0040*/ 	.short	0x0003
        /*0042*/ 	.short	0x0018
        /*0044*/ 	.byte	0x00, 0xf4, 0x21, 0x00


	//----- nvinfo : EIATTR_KPARAM_INFO
	.align		4
.L_19:
        /*0048*/ 	.byte	0x04, 0x17
        /*004a*/ 	.short	(.L_21 - .L_20)
.L_20:
        /*004c*/ 	.word	0x00000000
        /*0050*/ 	.short	0x0002
        /*0052*/ 	.short	0x0010
        /*0054*/ 	.byte	0x00, 0xf4, 0x21, 0x00


	//----- nvinfo : EIATTR_KPARAM_INFO
	.align		4
.L_21:
        /*0058*/ 	.byte	0x04, 0x17
        /*005a*/ 	.short	(.L_23 - .L_22)
.L_22:
        /*005c*/ 	.word	0x00000000
        /*0060*/ 	.short	0x0001
        /*0062*/ 	.short	0x0008
        /*0064*/ 	.byte	0x00, 0xf4, 0x21, 0x00


	//----- nvinfo : EIATTR_KPARAM_INFO
	.align		4
.L_23:
        /*0068*/ 	.byte	0x04, 0x17
        /*006a*/ 	.short	(.L_25 - .L_24)
.L_24:
        /*006c*/ 	.word	0x00000000
        /*0070*/ 	.short	0x0000
        /*0072*/ 	.short	0x0000
        /*0074*/ 	.byte	0x00, 0xf4, 0x21, 0x00


	//----- nvinfo : EIATTR_SPARSE_MMA_MASK
	.align		4
.L_25:
        /*0078*/ 	.byte	0x03, 0x50
        /*007a*/ 	.short	0x0000


	//----- nvinfo : EIATTR_MAXREG_COUNT
	.align		4
        /*007c*/ 	.byte	0x03, 0x1b
        /*007e*/ 	.short	0x00ff


	//----- nvinfo : EIATTR_EXIT_INSTR_OFFSETS
	.align		4
        /*0080*/ 	.byte	0x04, 0x1c
        /*0082*/ 	.short	(.L_27 - .L_26)


	//   ....[0]....
.L_26:
        /*0084*/ 	.word	0x00000390


	//----- nvinfo : EIATTR_REQNTID
	.align		4
.L_27:
        /*0088*/ 	.byte	0x04, 0x10
        /*008a*/ 	.short	(.L_29 - .L_28)
.L_28:
        /*008c*/ 	.word	0x00000080
        /*0090*/ 	.word	0x00000001
        /*0094*/ 	.word	0x00000001


	//----- nvinfo : EIATTR_CBANK_PARAM_SIZE
	.align		4
.L_29:
        /*0098*/ 	.byte	0x03, 0x19
        /*009a*/ 	.short	0x0034


	//----- nvinfo : EIATTR_PARAM_CBANK
	.align		4
        /*009c*/ 	.byte	0x04, 0x0a
        /*009e*/ 	.short	(.L_31 - .L_30)
	.align		4
.L_30:
        /*00a0*/ 	.word	index@(.nv.constant0.triton_poi_fused__native_batch_norm_legit_no_training_4)
        /*00a4*/ 	.short	0x0210
        /*00a6*/ 	.short	0x0034


	//----- nvinfo : EIATTR_SW_WAR
	.align		4
.L_31:
        /*00a8*/ 	.byte	0x04, 0x36
        /*00aa*/ 	.short	(.L_33 - .L_32)
.L_32:
        /*00ac*/ 	.word	0x00000008
.L_33:


//--------------------- .nv.callgraph             --------------------------
	.section	.nv.callgraph,"",@"SHT_CUDA_CALLGRAPH"
	.align	4
	.sectionentsize	8
	.align		4
        /*0000*/ 	.word	0x00000000
	.align		4
        /*0004*/ 	.word	0xffffffff
	.align		4
        /*0008*/ 	.word	0x00000000
	.align		4
        /*000c*/ 	.word	0xfffffffe
	.align		4
        /*0010*/ 	.word	0x00000000
	.align		4
        /*0014*/ 	.word	0xfffffffd
	.align		4
        /*0018*/ 	.word	0x00000000
	.align		4
        /*001c*/ 	.word	0xfffffffc


//--------------------- .nv.constant4             --------------------------
	.section	.nv.constant4,"a",@progbits
	.align	8
	.align		8
.nv.constant4:
        /*0000*/ 	.dword	_$_str
	.align		8
        /*0008*/ 	.dword	_$_str_$_2


//--------------------- .text.triton_poi_fused__native_batch_norm_legit_no_training_4 --------------------------
	.section	.text.triton_poi_fused__native_batch_norm_legit_no_training_4,"ax",@progbits
	.align	128
        .global         triton_poi_fused__native_batch_norm_legit_no_training_4
        .type           triton_poi_fused__native_batch_norm_legit_no_training_4,@function
        .size           triton_poi_fused__native_batch_norm_legit_no_training_4,(.L_x_1 - triton_poi_fused__native_batch_norm_legit_no_training_4)
        .other          triton_poi_fused__native_batch_norm_legit_no_training_4,@"STO_CUDA_ENTRY STV_DEFAULT"
triton_poi_fused__native_batch_norm_legit_no_training_4:
.text.triton_poi_fused__native_batch_norm_legit_no_training_4:
[----:B------:R-:W-:Y:S01]  /*0000*/  LDC R1, c[0x0][0x28] ;  /* 0x00000a00ff017b82 */ /* 0x000fe20000000800 */
[----:B------:R-:W1:Y:S07]  /*0010*/  S2R R0, SR_TID.X ;  /* 0x0000000000007919 */ /* 0x000e6e0000002100 */
[----:B------:R-:W2:Y:S01]  /*0020*/  LDC.64 R2, c[0x0][0x220] ;  /* 0x00008800ff027b82 */ /* 0x000ea20000000a00 */
[----:B------:R-:W-:Y:S01]  /*0030*/  ULDC.64 UR4, c[0x0][0x208] ;  /* 0x0000820000047ab9 */ /* 0x000fe20000000a00 */
[----:B------:R-:W3:Y:S06]  /*0040*/  S2R R7, SR_CTAID.X ;  /* 0x0000000000077919 */ /* 0x000eec0000002500 */
[----:B------:R-:W4:Y:S08]  /*0050*/  LDC.64 R8, c[0x0][0x228] ;  /* 0x00008a00ff087b82 */ /* 0x000f300000000a00 */
[----:B------:R-:W5:Y:S01]  /*0060*/  LDC.64 R10, c[0x0][0x230] ;  /* 0x00008c00ff0a7b82 */ /* 0x000f620000000a00 */
[----:B-1----:R-:W-:-:S02]  /*0070*/  SHF.L.U32 R0, R0, 0x1, RZ ;  /* 0x0000000100007819 */ /* 0x002fc400000006ff */
[----:B---3--:R-:W-:Y:S02]  /*0080*/  SHF.R.S32.HI R5, RZ, 0x17, R7 ;  /* 0x00000017ff057819 */ /* 0x008fe40000011407 */
[----:B------:R-:W-:Y:S02]  /*0090*/  LOP3.LUT R0, R0, 0xfe, RZ, 0xc0, !PT ;  /* 0x000000fe00007812 */ /* 0x000fe400078ec0ff */
[----:B------:R-:W-:Y:S02]  /*00a0*/  SGXT R5, R5, 0x1 ;  /* 0x000000010505781a */ /* 0x000fe40000000200 */
[----:B------:R-:W-:Y:S02]  /*00b0*/  LEA R0, R7, R0, 0x8 ;  /* 0x0000000007007211 */ /* 0x000fe400078e40ff */
[----:B------:R-:W1:Y:S02]  /*00c0*/  LDC.64 R6, c[0x0][0x218] ;  /* 0x00008600ff067b82 */ /* 0x000e640000000a00 */
[----:B------:R-:W-:-:S04]  /*00d0*/  LEA.HI R5, R5, R0, RZ, 0x6 ;  /* 0x0000000005057211 */ /* 0x000fc800078f30ff */
[----:B------:R-:W-:-:S04]  /*00e0*/  LOP3.LUT R5, R5, 0xffffffc0, RZ, 0xc0, !PT ;  /* 0xffffffc005057812 */ /* 0x000fc800078ec0ff */
[----:B------:R-:W-:Y:S02]  /*00f0*/  IADD3 R13, R0, -R5, RZ ;  /* 0x80000005000d7210 */ /* 0x000fe40007ffe0ff */
[----:B------:R-:W3:Y:S03]  /*0100*/  LDC.64 R4, c[0x0][0x210] ;  /* 0x00008400ff047b82 */ /* 0x000ee60000000a00 */
[----:B--2---:R-:W-:-:S06]  /*0110*/  IMAD.WIDE R2, R13, 0x4, R2 ;  /* 0x000000040d027825 */ /* 0x004fcc00078e0202 */
[----:B------:R-:W2:Y:S01]  /*0120*/  LDG.E.EL.64 R2, desc[UR4][R2.64] ;  /* 0x0000000402027981 */ /* 0x000ea2000c2e1b00 */
[----:B-1----:R-:W-:-:S06]  /*0130*/  IMAD.WIDE R6, R13, 0x4, R6 ;  /* 0x000000040d067825 */ /* 0x002fcc00078e0206 */
[----:B------:R-:W2:Y:S01]  /*0140*/  LDG.E.EL.64 R6, desc[UR4][R6.64] ;  /* 0x0000000406067981 */ /* 0x000ea2000c2e1b00 */
[----:B---3--:R-:W-:-:S06]  /*0150*/  IMAD.WIDE R4, R0, 0x4, R4 ;  /* 0x0000000400047825 */ /* 0x008fcc00078e0204 */
[----:B------:R-:W3:Y:S01]  /*0160*/  LDG.E.64 R4, desc[UR4][R4.64] ;  /* 0x0000000404047981 */ /* 0x000ee2000c1e1b00 */
[----:B----4-:R-:W-:-:S04]  /*0170*/  IMAD.WIDE R8, R13, 0x4, R8 ;  /* 0x000000040d087825 */ /* 0x010fc800078e0208 */
[----:B-----5:R-:W-:Y:S02]  /*0180*/  IMAD.WIDE R10, R13, 0x4, R10 ;  /* 0x000000040d0a7825 */ /* 0x020fe400078e020a */
[----:B------:R-:W4:Y:S04]  /*0190*/  LDG.E.EL.64 R8, desc[UR4][R8.64] ;  /* 0x0000000408087981 */ /* 0x000f28000c2e1b00 */
[----:B------:R-:W4:Y:S01]  /*01a0*/  LDG.E.EL.64 R10, desc[UR4][R10.64] ;  /* 0x000000040a0a7981 */ /* 0x000f22000c2e1b00 */
[----:B------:R-:W-:Y:S01]  /*01b0*/  HFMA2.MMA R15, -RZ, RZ, 1.625, 0 ;  /* 0x3e800000ff0f7435 */ /* 0x000fe200000001ff */
[----:B--2---:R-:W-:Y:S01]  /*01c0*/  FADD R2, R2, 9.9999997473787516356e-06 ;  /* 0x3727c5ac02027421 */ /* 0x004fe20000000000 */
[----:B------:R-:W-:-:S03]  /*01d0*/  FADD R12, R3, 9.9999997473787516356e-06 ;  /* 0x3727c5ac030c7421 */ /* 0x000fc60000000000 */
[----:B------:R1:W2:Y:S08]  /*01e0*/  MUFU.SQRT R13, R2 ;  /* 0x00000002000d7308 */ /* 0x0002b00000002000 */
[----:B------:R-:W5:Y:S01]  /*01f0*/  MUFU.SQRT R14, R12 ;  /* 0x0000000c000e7308 */ /* 0x000f620000002000 */
[----:B-1----:R-:W1:Y:S01]  /*0200*/  LDC.64 R2, c[0x0][0x238] ;  /* 0x00008e00ff027b82 */ /* 0x002e620000000a00 */
[----:B--2---:R-:W-:-:S02]  /*0210*/  FSETP.GT.AND P0, PT, R13, 8.50705917302346158658e+37, PT ;  /* 0x7e8000000d00780b */ /* 0x004fc40003f04000 */
[----:B------:R-:W-:Y:S02]  /*0220*/  FSETP.GEU.AND P2, PT, R13, 1.175494350822287508e-38, PT ;  /* 0x008000000d00780b */ /* 0x000fe40003f4e000 */
[C---:B-----5:R-:W-:Y:S02]  /*0230*/  FSETP.GT.AND P1, PT, R14.reuse, 8.50705917302346158658e+37, PT ;  /* 0x7e8000000e00780b */ /* 0x060fe40003f24000 */
[----:B------:R-:W-:-:S07]  /*0240*/  FSETP.GEU.AND P3, PT, R14, 1.175494350822287508e-38, PT ;  /* 0x008000000e00780b */ /* 0x000fce0003f6e000 */
[----:B------:R-:W-:-:S04]  /*0250*/  @P0 FMUL R13, R13, 0.25 ;  /* 0x3e8000000d0d0820 */ /* 0x000fc80000400000 */
[----:B------:R-:W-:Y:S01]  /*0260*/  @!P2 FMUL R13, R13, 16777216 ;  /* 0x4b8000000d0da820 */ /* 0x000fe20000400000 */
[----:B------:R-:W-:-:S04]  /*0270*/  @P1 FMUL R14, R14, 0.25 ;  /* 0x3e8000000e0e1820 */ /* 0x000fc80000400000 */
[----:B------:R-:W-:Y:S01]  /*0280*/  @!P3 FMUL R14, R14, 16777216 ;  /* 0x4b8000000e0eb820 */ /* 0x000fe20000400000 */
[----:B------:R-:W2:Y:S01]  /*0290*/  MUFU.RCP R13, R13 ;  /* 0x0000000d000d7308 */ /* 0x000ea20000001000 */
[----:B------:R-:W-:-:S07]  /*02a0*/  FSEL R12, R15, 1, P0 ;  /* 0x3f8000000f0c7808 */ /* 0x000fce0000000000 */
[----:B------:R-:W5:Y:S01]  /*02b0*/  MUFU.RCP R14, R14 ;  /* 0x0000000e000e7308 */ /* 0x000f620000001000 */
[----:B------:R-:W-:Y:S01]  /*02c0*/  FSEL R15, R15, 1, P1 ;  /* 0x3f8000000f0f7808 */ /* 0x000fe20000800000 */
[----:B------:R-:W-:Y:S01]  /*02d0*/  @!P2 FMUL R12, R12, 16777216 ;  /* 0x4b8000000c0ca820 */ /* 0x000fe20000400000 */
[----:B---3--:R-:W-:-:S03]  /*02e0*/  FADD R4, R4, -R6 ;  /* 0x8000000604047221 */ /* 0x008fc60000000000 */
[----:B------:R-:W-:Y:S01]  /*02f0*/  @!P3 FMUL R15, R15, 16777216 ;  /* 0x4b8000000f0fb820 */ /* 0x000fe20000400000 */
[----:B------:R-:W-:Y:S01]  /*0300*/  FADD R5, R5, -R7 ;  /* 0x8000000705057221 */ /* 0x000fe20000000000 */
[----:B--2---:R-:W-:Y:S02]  /*0310*/  FMUL R13, R13, R12 ;  /* 0x0000000c0d0d7220 */ /* 0x004fe40000400000 */
[----:B-----5:R-:W-:Y:S02]  /*0320*/  FMUL R6, R14, R15 ;  /* 0x0000000f0e067220 */ /* 0x020fe40000400000 */
[----:B------:R-:W-:Y:S02]  /*0330*/  FMUL R13, R4, R13 ;  /* 0x0000000d040d7220 */ /* 0x000fe40000400000 */
[----:B------:R-:W-:Y:S01]  /*0340*/  FMUL R6, R5, R6 ;  /* 0x0000000605067220 */ /* 0x000fe20000400000 */
[----:B-1----:R-:W-:-:S04]  /*0350*/  IMAD.WIDE R2, R0, 0x4, R2 ;  /* 0x0000000400027825 */ /* 0x002fc800078e0202 */
[----:B----4-:R-:W-:Y:S01]  /*0360*/  FFMA R8, R8, R13, R10 ;  /* 0x0000000d08087223 */ /* 0x010fe2000000000a */
[----:B------:R-:W-:-:S05]  /*0370*/  FFMA R9, R9, R6, R11 ;  /* 0x0000000609097223 */ /* 0x000fca000000000b */
[----:B------:R-:W-:Y:S01]  /*0380*/  STG.E.64 desc[UR4][R2.64], R8 ;  /* 0x0000000802007986 */ /* 0x000fe2000c101b04 */
[----:B------:R-:W-:Y:S05]  /*0390*/  EXIT ;  /* 0x000000000000794d */ /* 0x000fea0003800000 */
.L_x_0:
[----:B------:R-:W-:-:S00]  /*03a0*/  BRA `(.L_x_0) ;  /* 0xfffffffc00fc7947 */ /* 0x000fc0000383ffff */
[----:B------:R-:W-:-:S00]  /*03b0*/  NOP ;  /* 0x0000000000007918 */ /* 0x000fc00000000000 */
        /* <DEDUP_REMOVED lines=12> */
.L_x_1:


//--------------------- .nv.global.init           --------------------------
	.section	.nv.global.init,"aw",@progbits
.nv.global.init:
	.type		_$_str,@object
	.size		_$_str,(_$_str_$_2 - _$_str)
_$_str:
        /*0000*/ 	.byte	0x5f, 0x5f, 0x43, 0x55, 0x44, 0x41, 0x5f, 0x46, 0x54, 0x5a, 0x00
	.type		_$_str_$_2,@object
	.size		_$_str_$_2,(.L_1 - _$_str_$_2)
_$_str_$_2:
        /*000b*/ 	.byte	0x5f, 0x5f, 0x43, 0x55, 0x44, 0x41, 0x5f, 0x50, 0x52, 0x45, 0x43, 0x5f, 0x53, 0x51, 0x52, 0x54
        /*001b*/ 	.byte	0x00
.L_1:


//--------------------- .nv.constant0.triton_poi_fused__native_batch_norm_legit_no_training_4 --------------------------
	.section	.nv.constant0.triton_poi_fused__native_batch_norm_legit_no_training_4,"a",@progbits
	.sectionflags	@""
	.align	4
.nv.constant0.triton_poi_fused__native_batch_norm_legit_no_training_4:
	.zero		580
